	.headerflags	@"EF_CUDA_TEXMODE_UNIFIED EF_CUDA_64BIT_ADDRESS EF_CUDA_ACCELERATORS EF_CUDA_SM90 EF_CUDA_VIRTUAL_SM(EF_CUDA_SM90)"
	.elftype	@"ET_EXEC"


//--------------------- .nv.info                  --------------------------
	.section	.nv.info,"",@"SHT_CUDA_INFO"
	.align	4


	//----- nvinfo : EIATTR_REGCOUNT
	.align		4
        /*0000*/ 	.byte	0x04, 0x2f
        /*0002*/ 	.short	(.L_3 - .L_2)
	.align		4
.L_2:
        /*0004*/ 	.word	index@(triton_poi_fused__native_batch_norm_legit_no_training_relu_3)
        /*0008*/ 	.word	0x00000011


	//----- nvinfo : EIATTR_MIN_STACK_SIZE
	.align		4
.L_3:
        /*000c*/ 	.byte	0x04, 0x12
        /*000e*/ 	.short	(.L_5 - .L_4)
	.align		4
.L_4:
        /*0010*/ 	.word	index@(triton_poi_fused__native_batch_norm_legit_no_training_relu_3)
        /*0014*/ 	.word	0x00000000


	//----- nvinfo : EIATTR_FRAME_SIZE
	.align		4
.L_5:
        /*0018*/ 	.byte	0x04, 0x11
        /*001a*/ 	.short	(.L_7 - .L_6)
	.align		4
.L_6:
        /*001c*/ 	.word	index@(triton_poi_fused__native_batch_norm_legit_no_training_relu_3)
        /*0020*/ 	.word	0x00000000


	//----- nvinfo : EIATTR_MIN_STACK_SIZE
	.align		4
.L_7:
        /*0024*/ 	.byte	0x04, 0x12
        /*0026*/ 	.short	(.L_9 - .L_8)
	.align		4
.L_8:
        /*0028*/ 	.word	index@(triton_poi_fused__native_batch_norm_legit_no_training_relu_3)
        /*002c*/ 	.word	0x00000000
.L_9:


//--------------------- .nv.info.triton_poi_fused__native_batch_norm_legit_no_training_relu_3 --------------------------
	.section	.nv.info.triton_poi_fused__native_batch_norm_legit_no_training_relu_3,"",@"SHT_CUDA_INFO"
	.sectionflags	@""
	.align	4


	//----- nvinfo : EIATTR_CUDA_API_VERSION
	.align		4
        /*0000*/ 	.byte	0x04, 0x37
        /*0002*/ 	.short	(.L_11 - .L_10)
.L_10:
        /*0004*/ 	.word	0x0000007c


	//----- nvinfo : EIATTR_KPARAM_INFO
	.align		4
.L_11:
        /*0008*/ 	.byte	0x04, 0x17
        /*000a*/ 	.short	(.L_13 - .L_12)
.L_12:
        /*000c*/ 	.word	0x00000000
        /*0010*/ 	.short	0x0006
        /*0012*/ 	.short	0x0030
        /*0014*/ 	.byte	0x00, 0xf0, 0x11, 0x00


	//----- nvinfo : EIATTR_KPARAM_INFO
	.align		4
.L_13:
        /*0018*/ 	.byte	0x04, 0x17
        /*001a*/ 	.short	(.L_15 - .L_14)
.L_14:
        /*001c*/ 	.word	0x00000000
        /*0020*/ 	.short	0x0005
        /*0022*/ 	.short	0x0028
        /*0024*/ 	.byte	0x00, 0xf4, 0x21, 0x00


	//----- nvinfo : EIATTR_KPARAM_INFO
	.align		4
.L_15:
        /*0028*/ 	.byte	0x04, 0x17
        /*002a*/ 	.short	(.L_17 - .L_16)
.L_16:
        /*002c*/ 	.word	0x00000000
        /*0030*/ 	.short	0x0004
        /*0032*/ 	.short	0x0020
        /*0034*/ 	.byte	0x00, 0xf4, 0x21, 0x00


	//----- nvinfo : EIATTR_KPARAM_INFO
	.align		4
.L_17:
        /*0038*/ 	.byte	0x04, 0x17
        /*003a*/ 	.short	(.L_19 - .L_18)
.L_18:
        /*003c*/ 	.word	0x00000000
        /*0040*/ 	.short	0x0003
        /*0042*/ 	.short	0x0018
        /*0044*/ 	.byte	0x00, 0xf4, 0x21, 0x00


	//----- nvinfo : EIATTR_KPARAM_INFO
	.align		4
.L_19:
        /*0048*/ 	.byte	0x04, 0x17
        /*004a*/ 	.short	(.L_21 - .L_20)
.L_20:
        /*004c*/ 	.word	0x00000000
        /*0050*/ 	.short	0x0002
        /*0052*/ 	.short	0x0010
        /*0054*/ 	.byte	0x00, 0xf4, 0x21, 0x00


	//----- nvinfo : EIATTR_KPARAM_INFO
	.align		4
.L_21:
        /*0058*/ 	.byte	0x04, 0x17
        /*005a*/ 	.short	(.L_23 - .L_22)
.L_22:
        /*005c*/ 	.word	0x00000000
        /*0060*/ 	.short	0x0001
        /*0062*/ 	.short	0x0008
        /*0064*/ 	.byte	0x00, 0xf4, 0x21, 0x00


	//----- nvinfo : EIATTR_KPARAM_INFO
	.align		4
.L_23:
        /*0068*/ 	.byte	0x04, 0x17
        /*006a*/ 	.short	(.L_25 - .L_24)
.L_24:
        /*006c*/ 	.word	0x00000000
        /*0070*/ 	.short	0x0000
        /*0072*/ 	.short	0x0000
        /*0074*/ 	.byte	0x00, 0xf4, 0x21, 0x00


	//----- nvinfo : EIATTR_SPARSE_MMA_MASK
	.align		4
.L_25:
        /*0078*/ 	.byte	0x03, 0x50
        /*007a*/ 	.short	0x0000


	//----- nvinfo : EIATTR_MAXREG_COUNT
	.align		4
        /*007c*/ 	.byte	0x03, 0x1b
        /*007e*/ 	.short	0x00ff


	//----- nvinfo : EIATTR_EXIT_INSTR_OFFSETS
	.align		4
        /*0080*/ 	.byte	0x04, 0x1c
        /*0082*/ 	.short	(.L_27 - .L_26)


	//   ....[0]....
.L_26:
        /*0084*/ 	.word	0x00000350


	//----- nvinfo : EIATTR_REQNTID
	.align		4
.L_27:
        /*0088*/ 	.byte	0x04, 0x10
        /*008a*/ 	.short	(.L_29 - .L_28)
.L_28:
        /*008c*/ 	.word	0x00000080
        /*0090*/ 	.word	0x00000001
        /*0094*/ 	.word	0x00000001


	//----- nvinfo : EIATTR_CBANK_PARAM_SIZE
	.align		4
.L_29:
        /*0098*/ 	.byte	0x03, 0x19
        /*009a*/ 	.short	0x0034


	//----- nvinfo : EIATTR_PARAM_CBANK
	.align		4
        /*009c*/ 	.byte	0x04, 0x0a
        /*009e*/ 	.short	(.L_31 - .L_30)
	.align		4
.L_30:
        /*00a0*/ 	.word	index@(.nv.constant0.triton_poi_fused__native_batch_norm_legit_no_training_relu_3)
        /*00a4*/ 	.short	0x0210
        /*00a6*/ 	.short	0x0034


	//----- nvinfo : EIATTR_SW_WAR
	.align		4
.L_31:
        /*00a8*/ 	.byte	0x04, 0x36
        /*00aa*/ 	.short	(.L_33 - .L_32)
.L_32:
        /*00ac*/ 	.word	0x00000008
.L_33:


//--------------------- .nv.callgraph             --------------------------
	.section	.nv.callgraph,"",@"SHT_CUDA_CALLGRAPH"
	.align	4
	.sectionentsize	8
	.align		4
        /*0000*/ 	.word	0x00000000
	.align		4
        /*0004*/ 	.word	0xffffffff
	.align		4
        /*0008*/ 	.word	0x00000000
	.align		4
        /*000c*/ 	.word	0xfffffffe
	.align		4
        /*0010*/ 	.word	0x00000000
	.align		4
        /*0014*/ 	.word	0xfffffffd
	.align		4
        /*0018*/ 	.word	0x00000000
	.align		4
        /*001c*/ 	.word	0xfffffffc


//--------------------- .nv.constant4             --------------------------
	.section	.nv.constant4,"a",@progbits
	.align	8
	.align		8
.nv.constant4:
        /*0000*/ 	.dword	_$_str
	.align		8
        /*0008*/ 	.dword	_$_str_$_2


//--------------------- .text.triton_poi_fused__native_batch_norm_legit_no_training_relu_3 --------------------------
	.section	.text.triton_poi_fused__native_batch_norm_legit_no_training_relu_3,"ax",@progbits
	.align	128
        .global         triton_poi_fused__native_batch_norm_legit_no_training_relu_3
        .type           triton_poi_fused__native_batch_norm_legit_no_training_relu_3,@function
        .size           triton_poi_fused__native_batch_norm_legit_no_training_relu_3,(.L_x_1 - triton_poi_fused__native_batch_norm_legit_no_training_relu_3)
        .other          triton_poi_fused__native_batch_norm_legit_no_training_relu_3,@"STO_CUDA_ENTRY STV_DEFAULT"
triton_poi_fused__native_batch_norm_legit_no_training_relu_3:
.text.triton_poi_fused__native_batch_norm_legit_no_training_relu_3:
[----:B------:R-:W-:Y:S01]  /*0000*/  LDC R1, c[0x0][0x28] ;  /* 0x00000a00ff017b82 */ /* 0x000fe20000000800 */
[----:B------:R-:W1:Y:S07]  /*0010*/  S2R R0, SR_TID.X ;  /* 0x0000000000007919 */ /* 0x000e6e0000002100 */
[----:B------:R-:W2:Y:S01]  /*0020*/  LDC.64 R6, c[0x0][0x220] ;  /* 0x00008800ff067b82 */ /* 0x000ea20000000a00 */
[----:B------:R-:W-:Y:S01]  /*0030*/  ULDC.64 UR4, c[0x0][0x208] ;  /* 0x0000820000047ab9 */ /* 0x000fe20000000a00 */
[----:B------:R-:W3:Y:S06]  /*0040*/  S2R R5, SR_CTAID.X ;  /* 0x0000000000057919 */ /* 0x000eec0000002500 */
[----:B------:R-:W4:Y:S08]  /*0050*/  LDC.64 R8, c[0x0][0x228] ;  /* 0x00008a00ff087b82 */ /* 0x000f300000000a00 */
[----:B------:R-:W5:Y:S01]  /*0060*/  LDC.64 R10, c[0x0][0x230] ;  /* 0x00008c00ff0a7b82 */ /* 0x000f620000000a00 */
[----:B-1----:R-:W-:-:S02]  /*0070*/  SHF.L.U32 R0, R0, 0x1, RZ ;  /* 0x0000000100007819 */ /* 0x002fc400000006ff */
[----:B---3--:R-:W-:Y:S02]  /*0080*/  SHF.R.S32.HI R3, RZ, 0x17, R5 ;  /* 0x00000017ff037819 */ /* 0x008fe40000011405 */
[----:B------:R-:W-:Y:S02]  /*0090*/  LOP3.LUT R0, R0, 0xfe, RZ, 0xc0, !PT ;  /* 0x000000fe00007812 */ /* 0x000fe400078ec0ff */
[----:B------:R-:W-:Y:S02]  /*00a0*/  SGXT R3, R3, 0x1 ;  /* 0x000000010303781a */ /* 0x000fe40000000200 */
[----:B------:R-:W-:Y:S02]  /*00b0*/  LEA R0, R5, R0, 0x8 ;  /* 0x0000000005007211 */ /* 0x000fe400078e40ff */
[----:B------:R-:W1:Y:S02]  /*00c0*/  LDC.64 R4, c[0x0][0x218] ;  /* 0x00008600ff047b82 */ /* 0x000e640000000a00 */
[----:B------:R-:W-:-:S04]  /*00d0*/  LEA.HI R3, R3, R0, RZ, 0xa ;  /* 0x0000000003037211 */ /* 0x000fc800078f50ff */
[----:B------:R-:W-:-:S04]  /*00e0*/  SHF.R.S32.HI R3, RZ, 0xa, R3 ;  /* 0x0000000aff037819 */ /* 0x000fc80000011403 */
[----:B------:R-:W-:-:S04]  /*00f0*/  LEA.HI R2, R3, R3, RZ, 0x4 ;  /* 0x0000000303027211 */ /* 0x000fc800078f20ff */
[----:B------:R-:W-:-:S04]  /*0100*/  LOP3.LUT R2, R2, 0xfffffff0, RZ, 0xc0, !PT ;  /* 0xfffffff002027812 */ /* 0x000fc800078ec0ff */
[----:B------:R-:W-:Y:S02]  /*0110*/  IADD3 R13, R3, -R2, RZ ;  /* 0x80000002030d7210 */ /* 0x000fe40007ffe0ff */
[----:B------:R-:W3:Y:S03]  /*0120*/  LDC.64 R2, c[0x0][0x210] ;  /* 0x00008400ff027b82 */ /* 0x000ee60000000a00 */
[----:B--2---:R-:W-:-:S06]  /*0130*/  IMAD.WIDE R6, R13, 0x4, R6 ;  /* 0x000000040d067825 */ /* 0x004fcc00078e0206 */
[----:B------:R-:W2:Y:S01]  /*0140*/  LDG.E.EL R6, desc[UR4][R6.64] ;  /* 0x0000000406067981 */ /* 0x000ea2000c2e1900 */
[----:B-1----:R-:W-:-:S05]  /*0150*/  IMAD.WIDE R4, R13, 0x4, R4 ;  /* 0x000000040d047825 */ /* 0x002fca00078e0204 */
[----:B------:R1:W2:Y:S01]  /*0160*/  LDG.E.EL R12, desc[UR4][R4.64] ;  /* 0x00000004040c7981 */ /* 0x0002a2000c2e1900 */
[----:B---3--:R-:W-:Y:S01]  /*0170*/  IMAD.WIDE R2, R0, 0x4, R2 ;  /* 0x0000000400027825 */ /* 0x008fe200078e0202 */
[----:B------:R-:W-:Y:S01]  /*0180*/  HFMA2.MMA R14, -RZ, RZ, 1.625, 0 ;  /* 0x3e800000ff0e7435 */ /* 0x000fe200000001ff */
[----:B-1----:R-:W1:Y:S04]  /*0190*/  LDC.64 R4, c[0x0][0x238] ;  /* 0x00008e00ff047b82 */ /* 0x002e680000000a00 */
[----:B------:R-:W3:Y:S01]  /*01a0*/  LDG.E.64 R2, desc[UR4][R2.64] ;  /* 0x0000000402027981 */ /* 0x000ee2000c1e1b00 */
[----:B----4-:R-:W-:-:S04]  /*01b0*/  IMAD.WIDE R8, R13, 0x4, R8 ;  /* 0x000000040d087825 */ /* 0x010fc800078e0208 */
[----:B-----5:R-:W-:Y:S02]  /*01c0*/  IMAD.WIDE R10, R13, 0x4, R10 ;  /* 0x000000040d0a7825 */ /* 0x020fe400078e020a */
[----:B------:R-:W4:Y:S04]  /*01d0*/  LDG.E.EL R8, desc[UR4][R8.64] ;  /* 0x0000000408087981 */ /* 0x000f28000c2e1900 */
[----:B------:R-:W4:Y:S01]  /*01e0*/  LDG.E.EL R11, desc[UR4][R10.64] ;  /* 0x000000040a0b7981 */ /* 0x000f22000c2e1900 */
[----:B-1----:R-:W-:-:S04]  /*01f0*/  IMAD.WIDE R4, R0, 0x4, R4 ;  /* 0x0000000400047825 */ /* 0x002fc800078e0204 */
[----:B--2---:R-:W-:-:S04]  /*0200*/  FADD R6, R6, 9.9999997473787516356e-06 ;  /* 0x3727c5ac06067421 */ /* 0x004fc80000000000 */
[----:B------:R-:W1:Y:S02]  /*0210*/  MUFU.SQRT R7, R6 ;  /* 0x0000000600077308 */ /* 0x000e640000002000 */
[C---:B-1----:R-:W-:Y:S02]  /*0220*/  FSETP.GT.AND P0, PT, R7.reuse, 8.50705917302346158658e+37, PT ;  /* 0x7e8000000700780b */ /* 0x042fe40003f04000 */
[----:B------:R-:W-:-:S11]  /*0230*/  FSETP.GEU.AND P1, PT, R7, 1.175494350822287508e-38, PT ;  /* 0x008000000700780b */ /* 0x000fd60003f2e000 */
[----:B------:R-:W-:-:S04]  /*0240*/  @P0 FMUL R7, R7, 0.25 ;  /* 0x3e80000007070820 */ /* 0x000fc80000400000 */
[----:B------:R-:W-:-:S06]  /*0250*/  @!P1 FMUL R7, R7, 16777216 ;  /* 0x4b80000007079820 */ /* 0x000fcc0000400000 */
[----:B------:R-:W1:Y:S01]  /*0260*/  MUFU.RCP R7, R7 ;  /* 0x0000000700077308 */ /* 0x000e620000001000 */
[----:B------:R-:W-:Y:S01]  /*0270*/  FSEL R14, R14, 1, P0 ;  /* 0x3f8000000e0e7808 */ /* 0x000fe20000000000 */
[----:B---3--:R-:W-:-:S04]  /*0280*/  FADD R2, R2, -R12 ;  /* 0x8000000c02027221 */ /* 0x008fc80000000000 */
[----:B------:R-:W-:Y:S01]  /*0290*/  @!P1 FMUL R14, R14, 16777216 ;  /* 0x4b8000000e0e9820 */ /* 0x000fe20000400000 */
[----:B------:R-:W-:-:S03]  /*02a0*/  FADD R3, R3, -R12 ;  /* 0x8000000c03037221 */ /* 0x000fc60000000000 */
[----:B-1----:R-:W-:-:S04]  /*02b0*/  FMUL R14, R7, R14 ;  /* 0x0000000e070e7220 */ /* 0x002fc80000400000 */
[-C--:B------:R-:W-:Y:S01]  /*02c0*/  FMUL R2, R2, R14.reuse ;  /* 0x0000000e02027220 */ /* 0x080fe20000400000 */
[----:B------:R-:W-:-:S03]  /*02d0*/  FMUL R14, R3, R14 ;  /* 0x0000000e030e7220 */ /* 0x000fc60000400000 */
[C-C-:B----4-:R-:W-:Y:S01]  /*02e0*/  FFMA R2, R8.reuse, R2, R11.reuse ;  /* 0x0000000208027223 */ /* 0x150fe2000000000b */
[----:B------:R-:W-:-:S04]  /*02f0*/  FFMA R14, R8, R14, R11 ;  /* 0x0000000e080e7223 */ /* 0x000fc8000000000b */
[----:B------:R-:W-:Y:S02]  /*0300*/  FSETP.GEU.AND P0, PT, R2, RZ, PT ;  /* 0x000000ff0200720b */ /* 0x000fe40003f0e000 */
[----:B------:R-:W-:Y:S02]  /*0310*/  FSETP.GEU.AND P1, PT, R14, RZ, PT ;  /* 0x000000ff0e00720b */ /* 0x000fe40003f2e000 */
[----:B------:R-:W-:Y:S02]  /*0320*/  FSEL R2, R2, RZ, P0 ;  /* 0x000000ff02027208 */ /* 0x000fe40000000000 */
[----:B------:R-:W-:-:S05]  /*0330*/  FSEL R3, R14, RZ, P1 ;  /* 0x000000ff0e037208 */ /* 0x000fca0000800000 */
[----:B------:R-:W-:Y:S01]  /*0340*/  STG.E.64 desc[UR4][R4.64], R2 ;  /* 0x0000000204007986 */ /* 0x000fe2000c101b04 */
[----:B------:R-:W-:Y:S05]  /*0350*/  EXIT ;  /* 0x000000000000794d */ /* 0x000fea0003800000 */
.L_x_0:
[----:B------:R-:W-:-:S00]  /*0360*/  BRA `(.L_x_0) ;  /* 0xfffffffc00fc7947 */ /* 0x000fc0000383ffff */
[----:B------:R-:W-:-:S00]  /*0370*/  NOP ;  /* 0x0000000000007918 */ /* 0x000fc00000000000 */
        /* <DEDUP_REMOVED lines=8> */
.L_x_1:


//--------------------- .nv.global.init           --------------------------
	.section	.nv.global.init,"aw",@progbits
.nv.global.init:
	.type		_$_str,@object
	.size		_$_str,(_$_str_$_2 - _$_str)
_$_str:
        /*0000*/ 	.byte	0x5f, 0x5f, 0x43, 0x55, 0x44, 0x41, 0x5f, 0x46, 0x54, 0x5a, 0x00
	.type		_$_str_$_2,@object
	.size		_$_str_$_2,(.L_1 - _$_str_$_2)
_$_str_$_2:
        /*000b*/ 	.byte	0x5f, 0x5f, 0x43, 0x55, 0x44, 0x41, 0x5f, 0x50, 0x52, 0x45, 0x43, 0x5f, 0x53, 0x51, 0x52, 0x54
        /*001b*/ 	.byte	0x00
.L_1:


//--------------------- .nv.constant0.triton_poi_fused__native_batch_norm_legit_no_training_relu_3 --------------------------
	.section	.nv.constant0.triton_poi_fused__native_batch_norm_legit_no_training_relu_3,"a",@progbits
	.sectionflags	@""
	.align	4
.nv.constant0.triton_poi_fused__native_batch_norm_legit_no_training_relu_3:
	.zero		580
